//
// Generated by NVIDIA NVVM Compiler
//
// Compiler Build ID: CL-36424714
// Cuda compilation tools, release 13.0, V13.0.88
// Based on NVVM 20.0.0
//

.version 9.0
.target sm_100
.address_size 64

	// .globl	_Z8mykerneliiPKfPiS1_S1_S1_Pf

.visible .entry _Z8mykerneliiPKfPiS1_S1_S1_Pf(
	.param .u32 _Z8mykerneliiPKfPiS1_S1_S1_Pf_param_0,
	.param .u32 _Z8mykerneliiPKfPiS1_S1_S1_Pf_param_1,
	.param .u64 .ptr .align 1 _Z8mykerneliiPKfPiS1_S1_S1_Pf_param_2,
	.param .u64 .ptr .align 1 _Z8mykerneliiPKfPiS1_S1_S1_Pf_param_3,
	.param .u64 .ptr .align 1 _Z8mykerneliiPKfPiS1_S1_S1_Pf_param_4,
	.param .u64 .ptr .align 1 _Z8mykerneliiPKfPiS1_S1_S1_Pf_param_5,
	.param .u64 .ptr .align 1 _Z8mykerneliiPKfPiS1_S1_S1_Pf_param_6,
	.param .u64 .ptr .align 1 _Z8mykerneliiPKfPiS1_S1_S1_Pf_param_7
)
{
	.reg .pred 	%p<23>;
	.reg .b32 	%r<185>;
	.reg .b32 	%f<120>;
	.reg .b64 	%rd<48>;

	ld.param.u32 	%r91, [_Z8mykerneliiPKfPiS1_S1_S1_Pf_param_0];
	ld.param.u32 	%r92, [_Z8mykerneliiPKfPiS1_S1_S1_Pf_param_1];
	ld.param.u64 	%rd15, [_Z8mykerneliiPKfPiS1_S1_S1_Pf_param_2];
	ld.param.u64 	%rd10, [_Z8mykerneliiPKfPiS1_S1_S1_Pf_param_3];
	ld.param.u64 	%rd11, [_Z8mykerneliiPKfPiS1_S1_S1_Pf_param_4];
	ld.param.u64 	%rd12, [_Z8mykerneliiPKfPiS1_S1_S1_Pf_param_5];
	ld.param.u64 	%rd13, [_Z8mykerneliiPKfPiS1_S1_S1_Pf_param_6];
	ld.param.u64 	%rd14, [_Z8mykerneliiPKfPiS1_S1_S1_Pf_param_7];
	cvta.to.global.u64 	%rd1, %rd15;
	mov.u32 	%r93, %tid.x;
	mov.u32 	%r94, %ctaid.x;
	mov.u32 	%r95, %ntid.x;
	mad.lo.s32 	%r1, %r94, %r95, %r93;
	mov.u32 	%r96, %tid.y;
	mov.u32 	%r97, %ctaid.y;
	mov.u32 	%r98, %ntid.y;
	mad.lo.s32 	%r2, %r97, %r98, %r96;
	setp.eq.s32 	%p1, %r2, 0;
	setp.eq.s32 	%p2, %r1, 0;
	or.pred  	%p3, %p1, %p2;
	setp.lt.s32 	%p4, %r92, %r1;
	or.pred  	%p5, %p3, %p4;
	setp.gt.s32 	%p6, %r2, %r91;
	or.pred  	%p7, %p6, %p5;
	@%p7 bra 	$L__BB0_26;
	mul.lo.s32 	%r100, %r92, %r91;
	cvt.rn.f32.s32 	%f25, %r100;
	add.s32 	%r3, %r92, 1;
	add.s32 	%r101, %r100, %r91;
	add.s32 	%r102, %r101, %r92;
	mul.wide.s32 	%rd16, %r102, 4;
	add.s64 	%rd17, %rd1, %rd16;
	ld.global.f32 	%f1, [%rd17];
	mul.lo.s32 	%r103, %r2, %r1;
	cvt.rn.f32.s32 	%f26, %r103;
	rcp.rn.f32 	%f2, %f26;
	sub.f32 	%f27, %f25, %f26;
	rcp.rn.f32 	%f3, %f27;
	sub.s32 	%r4, %r92, %r1;
	sub.s32 	%r104, %r91, %r2;
	add.s32 	%r5, %r104, 1;
	mov.f32 	%f109, 0fBF800000;
	mov.b32 	%r124, 0;
	mov.u32 	%r142, %r124;
	mov.u32 	%r141, %r124;
	mov.u32 	%r140, %r124;
	mov.u32 	%r139, %r124;
$L__BB0_2:
	setp.lt.s32 	%p8, %r4, 0;
	@%p8 bra 	$L__BB0_24;
	setp.lt.u32 	%p9, %r4, 3;
	add.s32 	%r11, %r124, %r2;
	mul.lo.s32 	%r12, %r11, %r3;
	mul.lo.s32 	%r13, %r124, %r3;
	mov.b32 	%r176, 0;
	@%p9 bra 	$L__BB0_14;
	sub.s32 	%r108, %r3, %r1;
	and.b32  	%r109, %r108, -4;
	neg.s32 	%r134, %r109;
	add.s32 	%r129, %r1, %r12;
	mov.b32 	%r133, 1;
	mov.u32 	%r130, %r1;
	mov.u32 	%r131, %r12;
	mov.u32 	%r132, %r13;
$L__BB0_5:
	.pragma "nounroll";
	mul.wide.s32 	%rd18, %r129, 4;
	add.s64 	%rd2, %rd1, %rd18;
	ld.global.f32 	%f29, [%rd2];
	mul.wide.s32 	%rd19, %r131, 4;
	add.s64 	%rd3, %rd1, %rd19;
	ld.global.f32 	%f30, [%rd3];
	sub.f32 	%f31, %f29, %f30;
	mul.wide.s32 	%rd20, %r132, 4;
	add.s64 	%rd4, %rd1, %rd20;
	ld.global.f32 	%f32, [%rd4];
	add.f32 	%f33, %f31, %f32;
	mul.wide.s32 	%rd21, %r1, 4;
	add.s64 	%rd5, %rd4, %rd21;
	ld.global.f32 	%f34, [%rd5];
	sub.f32 	%f35, %f33, %f34;
	sub.f32 	%f36, %f1, %f35;
	mul.f32 	%f37, %f35, %f35;
	mul.f32 	%f38, %f36, %f36;
	mul.f32 	%f39, %f3, %f38;
	fma.rn.f32 	%f6, %f2, %f37, %f39;
	setp.leu.f32 	%p10, %f6, %f109;
	@%p10 bra 	$L__BB0_7;
	add.s32 	%r139, %r133, -1;
	mov.f32 	%f109, %f6;
	mov.u32 	%r140, %r124;
	mov.u32 	%r141, %r130;
	mov.u32 	%r142, %r11;
$L__BB0_7:
	ld.global.f32 	%f40, [%rd2+4];
	ld.global.f32 	%f41, [%rd3+4];
	sub.f32 	%f42, %f40, %f41;
	ld.global.f32 	%f43, [%rd4+4];
	add.f32 	%f44, %f42, %f43;
	ld.global.f32 	%f45, [%rd5+4];
	sub.f32 	%f46, %f44, %f45;
	sub.f32 	%f47, %f1, %f46;
	mul.f32 	%f48, %f46, %f46;
	mul.f32 	%f49, %f47, %f47;
	mul.f32 	%f50, %f3, %f49;
	fma.rn.f32 	%f8, %f2, %f48, %f50;
	setp.leu.f32 	%p11, %f8, %f109;
	@%p11 bra 	$L__BB0_9;
	add.s32 	%r141, %r130, 1;
	mov.f32 	%f109, %f8;
	mov.u32 	%r139, %r133;
	mov.u32 	%r140, %r124;
	mov.u32 	%r142, %r11;
$L__BB0_9:
	ld.global.f32 	%f51, [%rd2+8];
	ld.global.f32 	%f52, [%rd3+8];
	sub.f32 	%f53, %f51, %f52;
	ld.global.f32 	%f54, [%rd4+8];
	add.f32 	%f55, %f53, %f54;
	ld.global.f32 	%f56, [%rd5+8];
	sub.f32 	%f57, %f55, %f56;
	sub.f32 	%f58, %f1, %f57;
	mul.f32 	%f59, %f57, %f57;
	mul.f32 	%f60, %f58, %f58;
	mul.f32 	%f61, %f3, %f60;
	fma.rn.f32 	%f10, %f2, %f59, %f61;
	setp.leu.f32 	%p12, %f10, %f109;
	@%p12 bra 	$L__BB0_11;
	add.s32 	%r141, %r130, 2;
	add.s32 	%r139, %r133, 1;
	mov.f32 	%f109, %f10;
	mov.u32 	%r140, %r124;
	mov.u32 	%r142, %r11;
$L__BB0_11:
	ld.global.f32 	%f62, [%rd2+12];
	ld.global.f32 	%f63, [%rd3+12];
	sub.f32 	%f64, %f62, %f63;
	ld.global.f32 	%f65, [%rd4+12];
	add.f32 	%f66, %f64, %f65;
	ld.global.f32 	%f67, [%rd5+12];
	sub.f32 	%f68, %f66, %f67;
	sub.f32 	%f69, %f1, %f68;
	mul.f32 	%f70, %f68, %f68;
	mul.f32 	%f71, %f69, %f69;
	mul.f32 	%f72, %f3, %f71;
	fma.rn.f32 	%f12, %f2, %f70, %f72;
	setp.leu.f32 	%p13, %f12, %f109;
	@%p13 bra 	$L__BB0_13;
	add.s32 	%r141, %r130, 3;
	add.s32 	%r139, %r133, 2;
	mov.f32 	%f109, %f12;
	mov.u32 	%r140, %r124;
	mov.u32 	%r142, %r11;
$L__BB0_13:
	sub.s32 	%r110, %r3, %r1;
	and.b32  	%r176, %r110, -4;
	add.s32 	%r134, %r134, 4;
	add.s32 	%r133, %r133, 4;
	add.s32 	%r132, %r132, 4;
	add.s32 	%r131, %r131, 4;
	add.s32 	%r130, %r130, 4;
	add.s32 	%r129, %r129, 4;
	setp.ne.s32 	%p14, %r134, 0;
	@%p14 bra 	$L__BB0_5;
$L__BB0_14:
	sub.s32 	%r113, %r3, %r1;
	and.b32  	%r112, %r113, 3;
	setp.eq.s32 	%p15, %r112, 0;
	@%p15 bra 	$L__BB0_24;
	setp.eq.s32 	%p16, %r112, 1;
	@%p16 bra 	$L__BB0_21;
	add.s32 	%r64, %r176, %r1;
	add.s32 	%r114, %r64, %r12;
	mul.wide.s32 	%rd22, %r114, 4;
	add.s64 	%rd6, %rd1, %rd22;
	ld.global.f32 	%f74, [%rd6];
	add.s32 	%r115, %r176, %r12;
	mul.wide.s32 	%rd23, %r115, 4;
	add.s64 	%rd7, %rd1, %rd23;
	ld.global.f32 	%f75, [%rd7];
	sub.f32 	%f76, %f74, %f75;
	add.s32 	%r116, %r176, %r13;
	mul.wide.s32 	%rd24, %r116, 4;
	add.s64 	%rd8, %rd1, %rd24;
	ld.global.f32 	%f77, [%rd8];
	add.f32 	%f78, %f76, %f77;
	mul.wide.s32 	%rd25, %r1, 4;
	add.s64 	%rd9, %rd8, %rd25;
	ld.global.f32 	%f79, [%rd9];
	sub.f32 	%f80, %f78, %f79;
	sub.f32 	%f81, %f1, %f80;
	mul.f32 	%f82, %f80, %f80;
	mul.f32 	%f83, %f81, %f81;
	mul.f32 	%f84, %f3, %f83;
	fma.rn.f32 	%f16, %f2, %f82, %f84;
	setp.leu.f32 	%p17, %f16, %f109;
	@%p17 bra 	$L__BB0_18;
	mov.f32 	%f109, %f16;
	mov.u32 	%r139, %r176;
	mov.u32 	%r140, %r124;
	mov.u32 	%r141, %r64;
	mov.u32 	%r142, %r11;
$L__BB0_18:
	ld.global.f32 	%f85, [%rd6+4];
	ld.global.f32 	%f86, [%rd7+4];
	sub.f32 	%f87, %f85, %f86;
	ld.global.f32 	%f88, [%rd8+4];
	add.f32 	%f89, %f87, %f88;
	ld.global.f32 	%f90, [%rd9+4];
	sub.f32 	%f91, %f89, %f90;
	sub.f32 	%f92, %f1, %f91;
	mul.f32 	%f93, %f91, %f91;
	mul.f32 	%f94, %f92, %f92;
	mul.f32 	%f95, %f3, %f94;
	fma.rn.f32 	%f18, %f2, %f93, %f95;
	setp.leu.f32 	%p18, %f18, %f109;
	@%p18 bra 	$L__BB0_20;
	add.s32 	%r139, %r176, 1;
	add.s32 	%r141, %r64, 1;
	mov.f32 	%f109, %f18;
	mov.u32 	%r140, %r124;
	mov.u32 	%r142, %r11;
$L__BB0_20:
	add.s32 	%r176, %r176, 2;
$L__BB0_21:
	sub.s32 	%r117, %r3, %r1;
	and.b32  	%r118, %r117, 1;
	setp.eq.b32 	%p19, %r118, 1;
	not.pred 	%p20, %p19;
	@%p20 bra 	$L__BB0_24;
	add.s32 	%r85, %r176, %r1;
	add.s32 	%r119, %r85, %r12;
	mul.wide.s32 	%rd26, %r119, 4;
	add.s64 	%rd27, %rd1, %rd26;
	ld.global.f32 	%f96, [%rd27];
	add.s32 	%r120, %r176, %r12;
	mul.wide.s32 	%rd28, %r120, 4;
	add.s64 	%rd29, %rd1, %rd28;
	ld.global.f32 	%f97, [%rd29];
	sub.f32 	%f98, %f96, %f97;
	add.s32 	%r121, %r176, %r13;
	mul.wide.s32 	%rd30, %r121, 4;
	add.s64 	%rd31, %rd1, %rd30;
	ld.global.f32 	%f99, [%rd31];
	add.f32 	%f100, %f98, %f99;
	mul.wide.s32 	%rd32, %r1, 4;
	add.s64 	%rd33, %rd31, %rd32;
	ld.global.f32 	%f101, [%rd33];
	sub.f32 	%f102, %f100, %f101;
	sub.f32 	%f103, %f1, %f102;
	mul.f32 	%f104, %f102, %f102;
	mul.f32 	%f105, %f103, %f103;
	mul.f32 	%f106, %f3, %f105;
	fma.rn.f32 	%f22, %f2, %f104, %f106;
	setp.leu.f32 	%p21, %f22, %f109;
	@%p21 bra 	$L__BB0_24;
	mov.f32 	%f109, %f22;
	mov.u32 	%r139, %r176;
	mov.u32 	%r140, %r124;
	mov.u32 	%r141, %r85;
	mov.u32 	%r142, %r11;
$L__BB0_24:
	add.s32 	%r124, %r124, 1;
	setp.ne.s32 	%p22, %r124, %r5;
	@%p22 bra 	$L__BB0_2;
	add.s32 	%r122, %r2, -1;
	mul.lo.s32 	%r123, %r92, %r122;
	cvt.s64.s32 	%rd34, %r123;
	cvt.s64.s32 	%rd35, %r1;
	add.s64 	%rd36, %rd35, %rd34;
	cvta.to.global.u64 	%rd37, %rd14;
	shl.b64 	%rd38, %rd36, 2;
	add.s64 	%rd39, %rd37, %rd38;
	st.global.f32 	[%rd39+-4], %f109;
	cvta.to.global.u64 	%rd40, %rd10;
	add.s64 	%rd41, %rd40, %rd38;
	st.global.u32 	[%rd41+-4], %r140;
	cvta.to.global.u64 	%rd42, %rd11;
	add.s64 	%rd43, %rd42, %rd38;
	st.global.u32 	[%rd43+-4], %r139;
	cvta.to.global.u64 	%rd44, %rd12;
	add.s64 	%rd45, %rd44, %rd38;
	st.global.u32 	[%rd45+-4], %r142;
	cvta.to.global.u64 	%rd46, %rd13;
	add.s64 	%rd47, %rd46, %rd38;
	st.global.u32 	[%rd47+-4], %r141;
$L__BB0_26:
	ret;

}


// ===== COMPILED SASS (sm_100) =====

	.target	sm_100

	.elftype	@"ET_EXEC"


//--------------------- .note.nv.tkinfo           --------------------------
	.section	.note.nv.tkinfo,"",@"SHT_NOTE"
	.sectionflags	@"SHF_NOTE_NV_TKINFO"
	.tkinfo
        /*0018*/ 	.word	0x00000002
        /*0030*/ 	.string	""
        /*0030*/ 	.string	"ptxas"
        /*0030*/ 	.string	"Cuda compilation tools, release 13.0, V13.0.88"
        /*0030*/ 	.string	"Build cuda_13.0.r13.0/compiler.36424714_0"
        /*0030*/ 	.string	"-arch sm_100 -m 64 "



//--------------------- .note.nv.cuinfo           --------------------------
	.section	.note.nv.cuinfo,"",@"SHT_NOTE"
	.sectionflags	@"SHF_NOTE_NV_CUINFO"
        /*0018*/ 	.short	0x0002
        /*001a*/ 	.short	0x0064
        /*001c*/ 	.short	0x0082
	.zero		2


//--------------------- .nv.info                  --------------------------
	.section	.nv.info,"",@"SHT_CUDA_INFO"
	.align	4


	//----- nvinfo : EIATTR_REGCOUNT
	.align		4
        /*0000*/ 	.byte	0x04, 0x2f
        /*0002*/ 	.short	(.L_1 - .L_0)
	.align		4
.L_0:
        /*0004*/ 	.word	index@(_Z8mykerneliiPKfPiS1_S1_S1_Pf)
        /*0008*/ 	.word	0x00000028


	//----- nvinfo : EIATTR_FRAME_SIZE
	.align		4
.L_1:
        /*000c*/ 	.byte	0x04, 0x11
        /*000e*/ 	.short	(.L_3 - .L_2)
	.align		4
.L_2:
        /*0010*/ 	.word	index@($__internal_0_$__cuda_sm20_rcp_rn_f32_slowpath)
        /*0014*/ 	.word	0x00000000


	//----- nvinfo : EIATTR_FRAME_SIZE
	.align		4
.L_3:
        /*0018*/ 	.byte	0x04, 0x11
        /*001a*/ 	.short	(.L_5 - .L_4)
	.align		4
.L_4:
        /*001c*/ 	.word	index@(_Z8mykerneliiPKfPiS1_S1_S1_Pf)
        /*0020*/ 	.word	0x00000000


	//----- nvinfo : EIATTR_MIN_STACK_SIZE
	.align		4
.L_5:
        /*0024*/ 	.byte	0x04, 0x12
        /*0026*/ 	.short	(.L_7 - .L_6)
	.align		4
.L_6:
        /*0028*/ 	.word	index@(_Z8mykerneliiPKfPiS1_S1_S1_Pf)
        /*002c*/ 	.word	0x00000000
.L_7:


//--------------------- .nv.compat                --------------------------
	.section	.nv.compat,"",@"SHT_CUDA_COMPAT_INFO"
	.align	4
        /*0000*/ 	.byte	0x02, 0x09, 0x00, 0x00, 0x02, 0x02, 0x01, 0x00, 0x02, 0x05, 0x05, 0x00, 0x03, 0x07, 0x01, 0x01
        /*0010*/ 	.byte	0x02, 0x03, 0x00, 0x00, 0x02, 0x06, 0x01, 0x00, 0x04, 0x0b, 0x08, 0x00, 0x09, 0x00, 0x00, 0x00
        /*0020*/ 	.byte	0x00, 0x00, 0x00, 0x00


//--------------------- .nv.info._Z8mykerneliiPKfPiS1_S1_S1_Pf --------------------------
	.section	.nv.info._Z8mykerneliiPKfPiS1_S1_S1_Pf,"",@"SHT_CUDA_INFO"
	.sectionflags	@""
	.align	4


	//----- nvinfo : EIATTR_CUDA_API_VERSION
	.align		4
        /*0000*/ 	.byte	0x04, 0x37
        /*0002*/ 	.short	(.L_9 - .L_8)
.L_8:
        /*0004*/ 	.word	0x00000082


	//----- nvinfo : EIATTR_KPARAM_INFO
	.align		4
.L_9:
        /*0008*/ 	.byte	0x04, 0x17
        /*000a*/ 	.short	(.L_11 - .L_10)
.L_10:
        /*000c*/ 	.word	0x00000000
        /*0010*/ 	.short	0x0007
        /*0012*/ 	.short	0x0030
        /*0014*/ 	.byte	0x00, 0xf5, 0x21, 0x00


	//----- nvinfo : EIATTR_KPARAM_INFO
	.align		4
.L_11:
        /*0018*/ 	.byte	0x04, 0x17
        /*001a*/ 	.short	(.L_13 - .L_12)
.L_12:
        /*001c*/ 	.word	0x00000000
        /*0020*/ 	.short	0x0006
        /*0022*/ 	.short	0x0028
        /*0024*/ 	.byte	0x00, 0xf5, 0x21, 0x00


	//----- nvinfo : EIATTR_KPARAM_INFO
	.align		4
.L_13:
        /*0028*/ 	.byte	0x04, 0x17
        /*002a*/ 	.short	(.L_15 - .L_14)
.L_14:
        /*002c*/ 	.word	0x00000000
        /*0030*/ 	.short	0x0005
        /*0032*/ 	.short	0x0020
        /*0034*/ 	.byte	0x00, 0xf5, 0x21, 0x00


	//----- nvinfo : EIATTR_KPARAM_INFO
	.align		4
.L_15:
        /*0038*/ 	.byte	0x04, 0x17
        /*003a*/ 	.short	(.L_17 - .L_16)
.L_16:
        /*003c*/ 	.word	0x00000000
        /*0040*/ 	.short	0x0004
        /*0042*/ 	.short	0x0018
        /*0044*/ 	.byte	0x00, 0xf5, 0x21, 0x00


	//----- nvinfo : EIATTR_KPARAM_INFO
	.align		4
.L_17:
        /*0048*/ 	.byte	0x04, 0x17
        /*004a*/ 	.short	(.L_19 - .L_18)
.L_18:
        /*004c*/ 	.word	0x00000000
        /*0050*/ 	.short	0x0003
        /*0052*/ 	.short	0x0010
        /*0054*/ 	.byte	0x00, 0xf5, 0x21, 0x00


	//----- nvinfo : EIATTR_KPARAM_INFO
	.align		4
.L_19:
        /*0058*/ 	.byte	0x04, 0x17
        /*005a*/ 	.short	(.L_21 - .L_20)
.L_20:
        /*005c*/ 	.word	0x00000000
        /*0060*/ 	.short	0x0002
        /*0062*/ 	.short	0x0008
        /*0064*/ 	.byte	0x00, 0xf5, 0x21, 0x00


	//----- nvinfo : EIATTR_KPARAM_INFO
	.align		4
.L_21:
        /*0068*/ 	.byte	0x04, 0x17
        /*006a*/ 	.short	(.L_23 - .L_22)
.L_22:
        /*006c*/ 	.word	0x00000000
        /*0070*/ 	.short	0x0001
        /*0072*/ 	.short	0x0004
        /*0074*/ 	.byte	0x00, 0xf0, 0x11, 0x00


	//----- nvinfo : EIATTR_KPARAM_INFO
	.align		4
.L_23:
        /*0078*/ 	.byte	0x04, 0x17
        /*007a*/ 	.short	(.L_25 - .L_24)
.L_24:
        /*007c*/ 	.word	0x00000000
        /*0080*/ 	.short	0x0000
        /*0082*/ 	.short	0x0000
        /*0084*/ 	.byte	0x00, 0xf0, 0x11, 0x00


	//----- nvinfo : EIATTR_SPARSE_MMA_MASK
	.align		4
.L_25:
        /*0088*/ 	.byte	0x03, 0x50
        /*008a*/ 	.short	0x0000


	//----- nvinfo : EIATTR_MAXREG_COUNT
	.align		4
        /*008c*/ 	.byte	0x03, 0x1b
        /*008e*/ 	.short	0x00ff


	//----- nvinfo : EIATTR_MERCURY_ISA_VERSION
	.align		4
        /*0090*/ 	.byte	0x03, 0x5f
        /*0092*/ 	.short	0x0101


	//----- nvinfo : EIATTR_VRC_CTA_INIT_COUNT
	.align		4
        /*0094*/ 	.byte	0x02, 0x4a
	.zero		1
	.zero		1


	//----- nvinfo : EIATTR_EXIT_INSTR_OFFSETS
	.align		4
        /*0098*/ 	.byte	0x04, 0x1c
        /*009a*/ 	.short	(.L_27 - .L_26)


	//   ....[0]....
.L_26:
        /*009c*/ 	.word	0x000000e0


	//   ....[1]....
        /*00a0*/ 	.word	0x000011c0


	//----- nvinfo : EIATTR_CRS_STACK_SIZE
	.align		4
.L_27:
        /*00a4*/ 	.byte	0x04, 0x1e
        /*00a6*/ 	.short	(.L_29 - .L_28)
.L_28:
        /*00a8*/ 	.word	0x00000000


	//----- nvinfo : EIATTR_CBANK_PARAM_SIZE
	.align		4
.L_29:
        /*00ac*/ 	.byte	0x03, 0x19
        /*00ae*/ 	.short	0x0038


	//----- nvinfo : EIATTR_PARAM_CBANK
	.align		4
        /*00b0*/ 	.byte	0x04, 0x0a
        /*00b2*/ 	.short	(.L_31 - .L_30)
	.align		4
.L_30:
        /*00b4*/ 	.word	index@(.nv.constant0._Z8mykerneliiPKfPiS1_S1_S1_Pf)
        /*00b8*/ 	.short	0x0380
        /*00ba*/ 	.short	0x0038


	//----- nvinfo : EIATTR_SW_WAR
	.align		4
.L_31:
        /*00bc*/ 	.byte	0x04, 0x36
        /*00be*/ 	.short	(.L_33 - .L_32)
.L_32:
        /*00c0*/ 	.word	0x00000008
.L_33:


//--------------------- .nv.callgraph             --------------------------
	.section	.nv.callgraph,"",@"SHT_CUDA_CALLGRAPH"
	.align	4
	.sectionentsize	8
	.align		4
        /*0000*/ 	.word	0x00000000
	.align		4
        /*0004*/ 	.word	0xffffffff
	.align		4
        /*0008*/ 	.word	0x00000000
	.align		4
        /*000c*/ 	.word	0xfffffffe
	.align		4
        /*0010*/ 	.word	0x00000000
	.align		4
        /*0014*/ 	.word	0xfffffffd
	.align		4
        /*0018*/ 	.word	0x00000000
	.align		4
        /*001c*/ 	.word	0xfffffffc


//--------------------- .text._Z8mykerneliiPKfPiS1_S1_S1_Pf --------------------------
	.section	.text._Z8mykerneliiPKfPiS1_S1_S1_Pf,"ax",@progbits
	.align	128
        .global         _Z8mykerneliiPKfPiS1_S1_S1_Pf
        .type           _Z8mykerneliiPKfPiS1_S1_S1_Pf,@function
        .size           _Z8mykerneliiPKfPiS1_S1_S1_Pf,(.L_x_21 - _Z8mykerneliiPKfPiS1_S1_S1_Pf)
        .other          _Z8mykerneliiPKfPiS1_S1_S1_Pf,@"STO_CUDA_ENTRY STV_DEFAULT"
_Z8mykerneliiPKfPiS1_S1_S1_Pf:
.text._Z8mykerneliiPKfPiS1_S1_S1_Pf:
[----:B------:R-:W-:Y:S01]  /*0000*/  LDC R1, c[0x0][0x37c] ;  /* 0x0000df00ff017b82 */ /* 0x000fe20000000800 */
[----:B------:R-:W0:Y:S07]  /*0010*/  S2R R4, SR_TID.X ;  /* 0x0000000000047919 */ /* 0x000e2e0000002100 */
[----:B------:R-:W0:Y:S01]  /*0020*/  S2UR UR4, SR_CTAID.X ;  /* 0x00000000000479c3 */ /* 0x000e220000002500 */
[----:B------:R-:W1:Y:S07]  /*0030*/  S2R R0, SR_TID.Y ;  /* 0x0000000000007919 */ /* 0x000e6e0000002200 */
[----:B------:R-:W0:Y:S08]  /*0040*/  LDC R3, c[0x0][0x360] ;  /* 0x0000d800ff037b82 */ /* 0x000e300000000800 */
[----:B------:R-:W1:Y:S08]  /*0050*/  S2UR UR5, SR_CTAID.Y ;  /* 0x00000000000579c3 */ /* 0x000e700000002600 */
[----:B------:R-:W1:Y:S08]  /*0060*/  LDC R5, c[0x0][0x364] ;  /* 0x0000d900ff057b82 */ /* 0x000e700000000800 */
[----:B------:R-:W2:Y:S01]  /*0070*/  LDC.64 R10, c[0x0][0x380] ;  /* 0x0000e000ff0a7b82 */ /* 0x000ea20000000a00 */
[----:B0-----:R-:W-:-:S05]  /*0080*/  IMAD R4, R3, UR4, R4 ;  /* 0x0000000403047c24 */ /* 0x001fca000f8e0204 */
[----:B------:R-:W-:Y:S01]  /*0090*/  ISETP.NE.AND P0, PT, R4, RZ, PT ;  /* 0x000000ff0400720c */ /* 0x000fe20003f05270 */
[----:B-1----:R-:W-:-:S05]  /*00a0*/  IMAD R3, R5, UR5, R0 ;  /* 0x0000000505037c24 */ /* 0x002fca000f8e0200 */
[----:B------:R-:W-:-:S04]  /*00b0*/  ISETP.EQ.OR P0, PT, R3, RZ, !P0 ;  /* 0x000000ff0300720c */ /* 0x000fc80004702670 */
[----:B--2---:R-:W-:-:S04]  /*00c0*/  ISETP.GT.OR P0, PT, R4, R11, P0 ;  /* 0x0000000b0400720c */ /* 0x004fc80000704670 */
[----:B------:R-:W-:-:S13]  /*00d0*/  ISETP.GT.OR P0, PT, R3, R10, P0 ;  /* 0x0000000a0300720c */ /* 0x000fda0000704670 */
[----:B------:R-:W-:Y:S05]  /*00e0*/  @P0 EXIT ;  /* 0x000000000000094d */ /* 0x000fea0003800000 */
[----:B------:R-:W0:Y:S01]  /*00f0*/  LDC.64 R8, c[0x0][0x388] ;  /* 0x0000e200ff087b82 */ /* 0x000e220000000a00 */
[----:B------:R-:W1:Y:S01]  /*0100*/  LDCU.64 UR4, c[0x0][0x358] ;  /* 0x00006b00ff0477ac */ /* 0x000e620008000a00 */
[----:B------:R-:W-:-:S05]  /*0110*/  IMAD R7, R11, R10, RZ ;  /* 0x0000000a0b077224 */ /* 0x000fca00078e02ff */
[----:B------:R-:W-:-:S05]  /*0120*/  IADD3 R5, PT, PT, R11, R7, R10 ;  /* 0x000000070b057210 */ /* 0x000fca0007ffe00a */
[----:B0-----:R-:W-:-:S05]  /*0130*/  IMAD.WIDE R8, R5, 0x4, R8 ;  /* 0x0000000405087825 */ /* 0x001fca00078e0208 */
[----:B-1----:R0:W5:Y:S01]  /*0140*/  LDG.E R5, desc[UR4][R8.64] ;  /* 0x0000000408057981 */ /* 0x002162000c1e1900 */
[----:B------:R-:W-:Y:S01]  /*0150*/  IMAD R2, R4, R3, RZ ;  /* 0x0000000304027224 */ /* 0x000fe200078e02ff */
[----:B------:R-:W-:Y:S01]  /*0160*/  BSSY.RECONVERGENT B0, `(.L_x_0) ;  /* 0x000000f000007945 */ /* 0x000fe20003800200 */
[----:B------:R-:W-:-:S03]  /*0170*/  I2FP.F32.S32 R7, R7 ;  /* 0x0000000700077245 */ /* 0x000fc60000201400 */
[----:B------:R-:W-:-:S04]  /*0180*/  I2FP.F32.S32 R2, R2 ;  /* 0x0000000200027245 */ /* 0x000fc80000201400 */
[----:B------:R-:W-:-:S04]  /*0190*/  IADD3 R0, PT, PT, R2, 0x1800000, RZ ;  /* 0x0180000002007810 */ /* 0x000fc80007ffe0ff */
[----:B------:R-:W-:-:S04]  /*01a0*/  LOP3.LUT R0, R0, 0x7f800000, RZ, 0xc0, !PT ;  /* 0x7f80000000007812 */ /* 0x000fc800078ec0ff */
[----:B------:R-:W-:-:S13]  /*01b0*/  ISETP.GT.U32.AND P0, PT, R0, 0x1ffffff, PT ;  /* 0x01ffffff0000780c */ /* 0x000fda0003f04070 */
[----:B0-----:R-:W-:Y:S05]  /*01c0*/  @P0 BRA `(.L_x_1) ;  /* 0x0000000000100947 */ /* 0x001fea0003800000 */
[----:B------:R-:W-:-:S07]  /*01d0*/  MOV R8, 0x1f0 ;  /* 0x000001f000087802 */ /* 0x000fce0000000f00 */
[----:B-----5:R-:W-:Y:S05]  /*01e0*/  CALL.REL.NOINC `($__internal_0_$__cuda_sm20_rcp_rn_f32_slowpath) ;  /* 0x0000000c00f87944 */ /* 0x020fea0003c00000 */
[----:B------:R-:W-:Y:S01]  /*01f0*/  IMAD.MOV.U32 R6, RZ, RZ, R0 ;  /* 0x000000ffff067224 */ /* 0x000fe200078e0000 */
[----:B------:R-:W-:Y:S06]  /*0200*/  BRA `(.L_x_2) ;  /* 0x0000000000107947 */ /* 0x000fec0003800000 */
.L_x_1:
[----:B------:R-:W0:Y:S02]  /*0210*/  MUFU.RCP R9, R2 ;  /* 0x0000000200097308 */ /* 0x000e240000001000 */
[----:B0-----:R-:W-:-:S04]  /*0220*/  FFMA R0, R2, R9, -1 ;  /* 0xbf80000002007423 */ /* 0x001fc80000000009 */
[----:B------:R-:W-:-:S04]  /*0230*/  FADD.FTZ R0, -R0, -RZ ;  /* 0x800000ff00007221 */ /* 0x000fc80000010100 */
[----:B------:R-:W-:-:S07]  /*0240*/  FFMA R6, R9, R0, R9 ;  /* 0x0000000009067223 */ /* 0x000fce0000000009 */
.L_x_2:
[----:B------:R-:W-:Y:S05]  /*0250*/  BSYNC.RECONVERGENT B0 ;  /* 0x0000000000007941 */ /* 0x000fea0003800200 */
.L_x_0:
[----:B------:R-:W-:Y:S01]  /*0260*/  FADD R2, R7, -R2 ;  /* 0x8000000207027221 */ /* 0x000fe20000000000 */
[----:B------:R-:W-:Y:S04]  /*0270*/  BSSY.RECONVERGENT B0, `(.L_x_3) ;  /* 0x000000c000007945 */ /* 0x000fe80003800200 */
[----:B------:R-:W-:-:S04]  /*0280*/  IADD3 R0, PT, PT, R2, 0x1800000, RZ ;  /* 0x0180000002007810 */ /* 0x000fc80007ffe0ff */
[----:B------:R-:W-:-:S04]  /*0290*/  LOP3.LUT R0, R0, 0x7f800000, RZ, 0xc0, !PT ;  /* 0x7f80000000007812 */ /* 0x000fc800078ec0ff */
[----:B------:R-:W-:-:S13]  /*02a0*/  ISETP.GT.U32.AND P0, PT, R0, 0x1ffffff, PT ;  /* 0x01ffffff0000780c */ /* 0x000fda0003f04070 */
[----:B------:R-:W-:Y:S05]  /*02b0*/  @P0 BRA `(.L_x_4) ;  /* 0x00000000000c0947 */ /* 0x000fea0003800000 */
[----:B------:R-:W-:-:S07]  /*02c0*/  MOV R8, 0x2e0 ;  /* 0x000002e000087802 */ /* 0x000fce0000000f00 */
[----:B-----5:R-:W-:Y:S05]  /*02d0*/  CALL.REL.NOINC `($__internal_0_$__cuda_sm20_rcp_rn_f32_slowpath) ;  /* 0x0000000c00bc7944 */ /* 0x020fea0003c00000 */
[----:B------:R-:W-:Y:S05]  /*02e0*/  BRA `(.L_x_5) ;  /* 0x0000000000107947 */ /* 0x000fea0003800000 */
.L_x_4:
[----:B------:R-:W0:Y:S02]  /*02f0*/  MUFU.RCP R7, R2 ;  /* 0x0000000200077308 */ /* 0x000e240000001000 */
[----:B0-----:R-:W-:-:S04]  /*0300*/  FFMA R0, R2, R7, -1 ;  /* 0xbf80000002007423 */ /* 0x001fc80000000007 */
[----:B------:R-:W-:-:S04]  /*0310*/  FADD.FTZ R0, -R0, -RZ ;  /* 0x800000ff00007221 */ /* 0x000fc80000010100 */
[----:B------:R-:W-:-:S07]  /*0320*/  FFMA R0, R7, R0, R7 ;  /* 0x0000000007007223 */ /* 0x000fce0000000007 */
.L_x_5:
[----:B------:R-:W-:Y:S05]  /*0330*/  BSYNC.RECONVERGENT B0 ;  /* 0x0000000000007941 */ /* 0x000fea0003800200 */
.L_x_3:
[----:B------:R-:W0:Y:S01]  /*0340*/  LDC.64 R8, c[0x0][0x380] ;  /* 0x0000e000ff087b82 */ /* 0x000e220000000a00 */
[----:B------:R-:W-:Y:S01]  /*0350*/  HFMA2 R17, -RZ, RZ, 0, 0 ;  /* 0x00000000ff117431 */ /* 0x000fe200000001ff */
[----:B------:R-:W-:Y:S01]  /*0360*/  BSSY.RECONVERGENT B1, `(.L_x_6) ;  /* 0x00000cb000017945 */ /* 0x000fe20003800200 */
[----:B------:R-:W-:Y:S01]  /*0370*/  IMAD.MOV.U32 R16, RZ, RZ, -0x40800000 ;  /* 0xbf800000ff107424 */ /* 0x000fe200078e00ff */
[----:B------:R-:W-:Y:S02]  /*0380*/  CS2R R18, SRZ ;  /* 0x0000000000127805 */ /* 0x000fe4000001ff00 */
[----:B------:R-:W-:Y:S02]  /*0390*/  CS2R R20, SRZ ;  /* 0x0000000000147805 */ /* 0x000fe4000001ff00 */
[----:B0-----:R-:W-:Y:S01]  /*03a0*/  IADD3 R2, PT, PT, -R3, 0x1, R8 ;  /* 0x0000000103027810 */ /* 0x001fe20007ffe108 */
[C---:B------:R-:W-:Y:S01]  /*03b0*/  IMAD.IADD R23, R9.reuse, 0x1, -R4 ;  /* 0x0000000109177824 */ /* 0x040fe200078e0a04 */
[----:B------:R-:W-:-:S07]  /*03c0*/  IADD3 R7, PT, PT, R9, 0x1, RZ ;  /* 0x0000000109077810 */ /* 0x000fce0007ffe0ff */
.L_x_15:
[----:B------:R-:W-:Y:S01]  /*03d0*/  ISETP.GE.AND P0, PT, R23, RZ, PT ;  /* 0x000000ff1700720c */ /* 0x000fe20003f06270 */
[----:B------:R-:W-:-:S12]  /*03e0*/  BSSY.RECONVERGENT B0, `(.L_x_7) ;  /* 0x00000bf000007945 */ /* 0x000fd80003800200 */
[----:B------:R-:W-:Y:S05]  /*03f0*/  @!P0 BRA `(.L_x_8) ;  /* 0x0000000800f48947 */ /* 0x000fea0003800000 */
[----:B------:R-:W-:Y:S01]  /*0400*/  ISETP.GE.U32.AND P0, PT, R23, 0x3, PT ;  /* 0x000000031700780c */ /* 0x000fe20003f06070 */
[----:B------:R-:W-:Y:S01]  /*0410*/  IMAD.IADD R22, R3, 0x1, R18 ;  /* 0x0000000103167824 */ /* 0x000fe200078e0212 */
[----:B------:R-:W-:Y:S01]  /*0420*/  BSSY.RECONVERGENT B2, `(.L_x_9) ;  /* 0x0000065000027945 */ /* 0x000fe20003800200 */
[-C--:B------:R-:W-:Y:S01]  /*0430*/  IMAD R29, R18, R7.reuse, RZ ;  /* 0x00000007121d7224 */ /* 0x080fe200078e02ff */
[----:B------:R-:W-:Y:S01]  /*0440*/  MOV R25, RZ ;  /* 0x000000ff00197202 */ /* 0x000fe20000000f00 */
[----:B------:R-:W-:-:S08]  /*0450*/  IMAD R9, R22, R7, RZ ;  /* 0x0000000716097224 */ /* 0x000fd000078e02ff */
[----:B------:R-:W-:Y:S05]  /*0460*/  @!P0 BRA `(.L_x_10) ;  /* 0x0000000400808947 */ /* 0x000fea0003800000 */
[----:B------:R-:W-:Y:S01]  /*0470*/  IMAD.IADD R8, R7, 0x1, -R4 ;  /* 0x0000000107087824 */ /* 0x000fe200078e0a04 */
[----:B------:R-:W-:Y:S01]  /*0480*/  BSSY.RECONVERGENT B3, `(.L_x_11) ;  /* 0x000005c000037945 */ /* 0x000fe20003800200 */
[-C--:B------:R-:W-:Y:S01]  /*0490*/  IADD3 R27, PT, PT, R4, R9.reuse, RZ ;  /* 0x00000009041b7210 */ /* 0x080fe20007ffe0ff */
[----:B------:R-:W-:Y:S01]  /*04a0*/  IMAD.MOV.U32 R35, RZ, RZ, 0x1 ;  /* 0x00000001ff237424 */ /* 0x000fe200078e00ff */
[----:B------:R-:W-:Y:S02]  /*04b0*/  MOV R25, R9 ;  /* 0x0000000900197202 */ /* 0x000fe40000000f00 */
[----:B------:R-:W-:Y:S02]  /*04c0*/  LOP3.LUT R8, R8, 0xfffffffc, RZ, 0xc0, !PT ;  /* 0xfffffffc08087812 */ /* 0x000fe400078ec0ff */
[----:B------:R-:W-:Y:S02]  /*04d0*/  MOV R24, R4 ;  /* 0x0000000400187202 */ /* 0x000fe40000000f00 */
[----:B------:R-:W-:-:S07]  /*04e0*/  IADD3 R26, PT, PT, -R8, RZ, RZ ;  /* 0x000000ff081a7210 */ /* 0x000fce0007ffe1ff */
.L_x_12:
[----:B------:R-:W0:Y:S02]  /*04f0*/  LDC.64 R12, c[0x0][0x388] ;  /* 0x0000e200ff0c7b82 */ /* 0x000e240000000a00 */
[----:B0-----:R-:W-:-:S04]  /*0500*/  IMAD.WIDE R8, R27, 0x4, R12 ;  /* 0x000000041b087825 */ /* 0x001fc800078e020c */
[--C-:B------:R-:W-:Y:S01]  /*0510*/  IMAD.WIDE R10, R25, 0x4, R12.reuse ;  /* 0x00000004190a7825 */ /* 0x100fe200078e020c */
[----:B------:R-:W2:Y:S04]  /*0520*/  LDG.E R28, desc[UR4][R8.64] ;  /* 0x00000004081c7981 */ /* 0x000ea8000c1e1900 */
[----:B------:R-:W2:Y:S01]  /*0530*/  LDG.E R31, desc[UR4][R10.64] ;  /* 0x000000040a1f7981 */ /* 0x000ea2000c1e1900 */
[----:B------:R-:W-:-:S03]  /*0540*/  IMAD.WIDE R12, R29, 0x4, R12 ;  /* 0x000000041d0c7825 */ /* 0x000fc600078e020c */
[----:B------:R-:W3:Y:S01]  /*0550*/  LDG.E R30, desc[UR4][R8.64+0x4] ;  /* 0x00000404081e7981 */ /* 0x000ee2000c1e1900 */
[----:B------:R-:W-:-:S03]  /*0560*/  IMAD.WIDE R14, R4, 0x4, R12 ;  /* 0x00000004040e7825 */ /* 0x000fc600078e020c */
[----:B------:R-:W4:Y:S04]  /*0570*/  LDG.E R33, desc[UR4][R12.64] ;  /* 0x000000040c217981 */ /* 0x000f28000c1e1900 */
[----:B------:R-:W3:Y:S04]  /*0580*/  LDG.E R37, desc[UR4][R10.64+0x4] ;  /* 0x000004040a257981 */ /* 0x000ee8000c1e1900 */
[----:B------:R-:W3:Y:S04]  /*0590*/  LDG.E R32, desc[UR4][R14.64+0x4] ;  /* 0x000004040e207981 */ /* 0x000ee8000c1e1900 */
[----:B------:R-:W3:Y:S01]  /*05a0*/  LDG.E R36, desc[UR4][R10.64+0xc] ;  /* 0x00000c040a247981 */ /* 0x000ee2000c1e1900 */
[----:B--2---:R-:W-:-:S03]  /*05b0*/  FADD R28, R28, -R31 ;  /* 0x8000001f1c1c7221 */ /* 0x004fc60000000000 */
[----:B------:R-:W2:Y:S01]  /*05c0*/  LDG.E R31, desc[UR4][R14.64] ;  /* 0x000000040e1f7981 */ /* 0x000ea2000c1e1900 */
[----:B----4-:R-:W-:-:S03]  /*05d0*/  FADD R28, R28, R33 ;  /* 0x000000211c1c7221 */ /* 0x010fc60000000000 */
[----:B------:R-:W4:Y:S01]  /*05e0*/  LDG.E R33, desc[UR4][R10.64+0x8] ;  /* 0x000008040a217981 */ /* 0x000f22000c1e1900 */
[----:B--2---:R-:W-:-:S03]  /*05f0*/  FADD R34, R28, -R31 ;  /* 0x8000001f1c227221 */ /* 0x004fc60000000000 */
[----:B------:R-:W2:Y:S04]  /*0600*/  LDG.E R31, desc[UR4][R12.64+0x4] ;  /* 0x000004040c1f7981 */ /* 0x000ea8000c1e1900 */
[----:B------:R-:W4:Y:S01]  /*0610*/  LDG.E R28, desc[UR4][R8.64+0x8] ;  /* 0x00000804081c7981 */ /* 0x000f22000c1e1900 */
[----:B---3--:R-:W-:-:S03]  /*0620*/  FADD R30, R30, -R37 ;  /* 0x800000251e1e7221 */ /* 0x008fc60000000000 */
[----:B------:R-:W3:Y:S01]  /*0630*/  LDG.E R37, desc[UR4][R12.64+0xc] ;  /* 0x00000c040c257981 */ /* 0x000ee2000c1e1900 */
[----:B--2---:R-:W-:-:S04]  /*0640*/  FADD R31, R30, R31 ;  /* 0x0000001f1e1f7221 */ /* 0x004fc80000000000 */
[----:B------:R-:W-:Y:S02]  /*0650*/  FADD R32, R31, -R32 ;  /* 0x800000201f207221 */ /* 0x000fe40000000000 */
[----:B------:R-:W2:Y:S01]  /*0660*/  LDG.E R31, desc[UR4][R12.64+0x8] ;  /* 0x000008040c1f7981 */ /* 0x000ea2000c1e1900 */
[----:B----4-:R-:W-:-:S03]  /*0670*/  FADD R30, R28, -R33 ;  /* 0x800000211c1e7221 */ /* 0x010fc60000000000 */
[----:B------:R-:W4:Y:S04]  /*0680*/  LDG.E R28, desc[UR4][R14.64+0x8] ;  /* 0x000008040e1c7981 */ /* 0x000f28000c1e1900 */
[----:B------:R0:W3:Y:S04]  /*0690*/  LDG.E R33, desc[UR4][R8.64+0xc] ;  /* 0x00000c0408217981 */ /* 0x0000e8000c1e1900 */
[----:B------:R-:W3:Y:S01]  /*06a0*/  LDG.E R8, desc[UR4][R14.64+0xc] ;  /* 0x00000c040e087981 */ /* 0x000ee2000c1e1900 */
[----:B0----5:R-:W-:-:S04]  /*06b0*/  FADD R9, R5, -R34 ;  /* 0x8000002205097221 */ /* 0x021fc80000000000 */
[----:B------:R-:W-:Y:S01]  /*06c0*/  FMUL R9, R9, R9 ;  /* 0x0000000909097220 */ /* 0x000fe20000400000 */
[----:B------:R-:W-:-:S03]  /*06d0*/  FMUL R34, R34, R34 ;  /* 0x0000002222227220 */ /* 0x000fc60000400000 */
[----:B------:R-:W-:-:S04]  /*06e0*/  FMUL R9, R9, R0 ;  /* 0x0000000009097220 */ /* 0x000fc80000400000 */
[----:B------:R-:W-:Y:S01]  /*06f0*/  FFMA R11, R34, R6, R9 ;  /* 0x00000006220b7223 */ /* 0x000fe20000000009 */
[----:B------:R-:W-:-:S04]  /*0700*/  FADD R34, R5, -R32 ;  /* 0x8000002005227221 */ /* 0x000fc80000000000 */
[----:B------:R-:W-:Y:S01]  /*0710*/  FSETP.GT.AND P0, PT, R11, R16, PT ;  /* 0x000000100b00720b */ /* 0x000fe20003f04000 */
[----:B------:R-:W-:Y:S01]  /*0720*/  FMUL R34, R34, R34 ;  /* 0x0000002222227220 */ /* 0x000fe20000400000 */
[----:B------:R-:W-:-:S03]  /*0730*/  FMUL R9, R32, R32 ;  /* 0x0000002020097220 */ /* 0x000fc60000400000 */
[----:B------:R-:W-:-:S04]  /*0740*/  FMUL R34, R34, R0 ;  /* 0x0000000022227220 */ /* 0x000fc80000400000 */
[----:B------:R-:W-:-:S04]  /*0750*/  FFMA R9, R9, R6, R34 ;  /* 0x0000000609097223 */ /* 0x000fc80000000022 */
[----:B------:R-:W-:-:S05]  /*0760*/  @P0 IMAD.MOV.U32 R16, RZ, RZ, R11 ;  /* 0x000000ffff100224 */ /* 0x000fca00078e000b */
[----:B------:R-:W-:-:S13]  /*0770*/  FSETP.GT.AND P1, PT, R9, R16, PT ;  /* 0x000000100900720b */ /* 0x000fda0003f24000 */
[----:B------:R-:W-:Y:S01]  /*0780*/  @P1 MOV R16, R9 ;  /* 0x0000000900101202 */ /* 0x000fe20000000f00 */
[----:B------:R-:W-:-:S05]  /*0790*/  VIADD R26, R26, 0x4 ;  /* 0x000000041a1a7836 */ /* 0x000fca0000000000 */
[----:B------:R-:W-:Y:S01]  /*07a0*/  ISETP.NE.AND P4, PT, R26, RZ, PT ;  /* 0x000000ff1a00720c */ /* 0x000fe20003f85270 */
[----:B------:R-:W-:Y:S01]  /*07b0*/  @P0 VIADD R21, R35, 0xffffffff ;  /* 0xffffffff23150836 */ /* 0x000fe20000000000 */
[----:B------:R-:W-:Y:S01]  /*07c0*/  @P0 MOV R19, R24 ;  /* 0x0000001800130202 */ /* 0x000fe20000000f00 */
[----:B------:R-:W-:Y:S01]  /*07d0*/  @P1 VIADD R19, R24, 0x1 ;  /* 0x0000000118131836 */ /* 0x000fe20000000000 */
[----:B------:R-:W-:Y:S02]  /*07e0*/  @P0 MOV R20, R18 ;  /* 0x0000001200140202 */ /* 0x000fe40000000f00 */
[----:B------:R-:W-:Y:S01]  /*07f0*/  @P0 MOV R17, R22 ;  /* 0x0000001600110202 */ /* 0x000fe20000000f00 */
[----:B------:R-:W-:Y:S01]  /*0800*/  @P1 IMAD.MOV.U32 R17, RZ, RZ, R22 ;  /* 0x000000ffff111224 */ /* 0x000fe200078e0016 */
[----:B------:R-:W-:Y:S02]  /*0810*/  @P1 MOV R21, R35 ;  /* 0x0000002300151202 */ /* 0x000fe40000000f00 */
[----:B------:R-:W-:Y:S01]  /*0820*/  @P1 MOV R20, R18 ;  /* 0x0000001200141202 */ /* 0x000fe20000000f00 */
[----:B------:R-:W-:Y:S01]  /*0830*/  VIADD R29, R29, 0x4 ;  /* 0x000000041d1d7836 */ /* 0x000fe20000000000 */
[----:B------:R-:W-:-:S02]  /*0840*/  IADD3 R27, PT, PT, R27, 0x4, RZ ;  /* 0x000000041b1b7810 */ /* 0x000fc40007ffe0ff */
[----:B------:R-:W-:Y:S01]  /*0850*/  IADD3 R25, PT, PT, R25, 0x4, RZ ;  /* 0x0000000419197810 */ /* 0x000fe20007ffe0ff */
[----:B--2---:R-:W-:-:S04]  /*0860*/  FADD R31, R30, R31 ;  /* 0x0000001f1e1f7221 */ /* 0x004fc80000000000 */
[----:B----4-:R-:W-:-:S04]  /*0870*/  FADD R28, R31, -R28 ;  /* 0x8000001c1f1c7221 */ /* 0x010fc80000000000 */
[----:B------:R-:W-:Y:S01]  /*0880*/  FADD R10, R5, -R28 ;  /* 0x8000001c050a7221 */ /* 0x000fe20000000000 */
[----:B---3--:R-:W-:-:S03]  /*0890*/  FADD R36, R33, -R36 ;  /* 0x8000002421247221 */ /* 0x008fc60000000000 */
[----:B------:R-:W-:Y:S01]  /*08a0*/  FMUL R13, R10, R10 ;  /* 0x0000000a0a0d7220 */ /* 0x000fe20000400000 */
[----:B------:R-:W-:Y:S01]  /*08b0*/  FMUL R11, R28, R28 ;  /* 0x0000001c1c0b7220 */ /* 0x000fe20000400000 */
[----:B------:R-:W-:Y:S02]  /*08c0*/  FADD R37, R36, R37 ;  /* 0x0000002524257221 */ /* 0x000fe40000000000 */
[----:B------:R-:W-:Y:S02]  /*08d0*/  FMUL R10, R13, R0 ;  /* 0x000000000d0a7220 */ /* 0x000fe40000400000 */
[----:B------:R-:W-:Y:S02]  /*08e0*/  FADD R8, R37, -R8 ;  /* 0x8000000825087221 */ /* 0x000fe40000000000 */
[----:B------:R-:W-:Y:S02]  /*08f0*/  FFMA R13, R11, R6, R10 ;  /* 0x000000060b0d7223 */ /* 0x000fe4000000000a */
[----:B------:R-:W-:-:S03]  /*0900*/  FADD R9, R5, -R8 ;  /* 0x8000000805097221 */ /* 0x000fc60000000000 */
[----:B------:R-:W-:Y:S01]  /*0910*/  FSETP.GT.AND P2, PT, R13, R16, PT ;  /* 0x000000100d00720b */ /* 0x000fe20003f44000 */
[----:B------:R-:W-:Y:S01]  /*0920*/  FMUL R11, R9, R9 ;  /* 0x00000009090b7220 */ /* 0x000fe20000400000 */
[----:B------:R-:W-:-:S03]  /*0930*/  FMUL R9, R8, R8 ;  /* 0x0000000808097220 */ /* 0x000fc60000400000 */
[----:B------:R-:W-:-:S04]  /*0940*/  FMUL R8, R11, R0 ;  /* 0x000000000b087220 */ /* 0x000fc80000400000 */
[----:B------:R-:W-:-:S04]  /*0950*/  FFMA R9, R9, R6, R8 ;  /* 0x0000000609097223 */ /* 0x000fc80000000008 */
[----:B------:R-:W-:-:S04]  /*0960*/  @P2 MOV R16, R13 ;  /* 0x0000000d00102202 */ /* 0x000fc80000000f00 */
[----:B------:R-:W-:Y:S01]  /*0970*/  FSETP.GT.AND P3, PT, R9, R16, PT ;  /* 0x000000100900720b */ /* 0x000fe20003f64000 */
[----:B------:R-:W-:Y:S01]  /*0980*/  @P2 IMAD.MOV.U32 R20, RZ, RZ, R18 ;  /* 0x000000ffff142224 */ /* 0x000fe200078e0012 */
[----:B------:R-:W-:Y:S02]  /*0990*/  @P2 IADD3 R19, PT, PT, R24, 0x2, RZ ;  /* 0x0000000218132810 */ /* 0x000fe40007ffe0ff */
[----:B------:R-:W-:Y:S02]  /*09a0*/  @P2 IADD3 R21, PT, PT, R35, 0x1, RZ ;  /* 0x0000000123152810 */ /* 0x000fe40007ffe0ff */
[----:B------:R-:W-:-:S07]  /*09b0*/  @P2 MOV R17, R22 ;  /* 0x0000001600112202 */ /* 0x000fce0000000f00 */
[C---:B------:R-:W-:Y:S01]  /*09c0*/  @P3 IADD3 R19, PT, PT, R24.reuse, 0x3, RZ ;  /* 0x0000000318133810 */ /* 0x040fe20007ffe0ff */
[C---:B------:R-:W-:Y:S01]  /*09d0*/  @P3 VIADD R21, R35.reuse, 0x2 ;  /* 0x0000000223153836 */ /* 0x040fe20000000000 */
[----:B------:R-:W-:Y:S01]  /*09e0*/  @P3 MOV R16, R9 ;  /* 0x0000000900103202 */ /* 0x000fe20000000f00 */
[----:B------:R-:W-:Y:S01]  /*09f0*/  VIADD R35, R35, 0x4 ;  /* 0x0000000423237836 */ /* 0x000fe20000000000 */
[----:B------:R-:W-:Y:S02]  /*0a00*/  @P3 MOV R20, R18 ;  /* 0x0000001200143202 */ /* 0x000fe40000000f00 */
[----:B------:R-:W-:Y:S02]  /*0a10*/  @P3 MOV R17, R22 ;  /* 0x0000001600113202 */ /* 0x000fe40000000f00 */
[----:B------:R-:W-:Y:S01]  /*0a20*/  IADD3 R24, PT, PT, R24, 0x4, RZ ;  /* 0x0000000418187810 */ /* 0x000fe20007ffe0ff */
[----:B------:R-:W-:Y:S06]  /*0a30*/  @P4 BRA `(.L_x_12) ;  /* 0xfffffff800ac4947 */ /* 0x000fec000383ffff */
[----:B------:R-:W-:Y:S05]  /*0a40*/  BSYNC.RECONVERGENT B3 ;  /* 0x0000000000037941 */ /* 0x000fea0003800200 */
.L_x_11:
[----:B------:R-:W-:-:S04]  /*0a50*/  IADD3 R25, PT, PT, -R4, R7, RZ ;  /* 0x0000000704197210 */ /* 0x000fc80007ffe1ff */
[----:B------:R-:W-:-:S07]  /*0a60*/  LOP3.LUT R25, R25, 0xfffffffc, RZ, 0xc0, !PT ;  /* 0xfffffffc19197812 */ /* 0x000fce00078ec0ff */
.L_x_10:
[----:B------:R-:W-:Y:S05]  /*0a70*/  BSYNC.RECONVERGENT B2 ;  /* 0x0000000000027941 */ /* 0x000fea0003800200 */
.L_x_9:
[----:B------:R-:W-:-:S05]  /*0a80*/  IMAD.IADD R8, R7, 0x1, -R4 ;  /* 0x0000000107087824 */ /* 0x000fca00078e0a04 */
[----:B------:R-:W-:-:S13]  /*0a90*/  LOP3.LUT P0, R9, R8, 0x3, RZ, 0xc0, !PT ;  /* 0x0000000308097812 */ /* 0x000fda000780c0ff */
[----:B------:R-:W-:Y:S05]  /*0aa0*/  @!P0 BRA `(.L_x_8) ;  /* 0x0000000400488947 */ /* 0x000fea0003800000 */
[----:B------:R-:W-:Y:S01]  /*0ab0*/  ISETP.NE.AND P0, PT, R9, 0x1, PT ;  /* 0x000000010900780c */ /* 0x000fe20003f05270 */
[----:B------:R-:W-:Y:S01]  /*0ac0*/  BSSY.RECONVERGENT B2, `(.L_x_13) ;  /* 0x0000034000027945 */ /* 0x000fe20003800200 */
[----:B------:R-:W-:Y:S01]  /*0ad0*/  LOP3.LUT R8, R8, 0x1, RZ, 0xc0, !PT ;  /* 0x0000000108087812 */ /* 0x000fe200078ec0ff */
[-C--:B------:R-:W-:Y:S02]  /*0ae0*/  IMAD R26, R18, R7.reuse, RZ ;  /* 0x00000007121a7224 */ /* 0x080fe400078e02ff */
[----:B------:R-:W-:Y:S01]  /*0af0*/  IMAD R24, R22, R7, RZ ;  /* 0x0000000716187224 */ /* 0x000fe200078e02ff */
[----:B------:R-:W-:-:S07]  /*0b00*/  ISETP.NE.U32.AND P2, PT, R8, 0x1, PT ;  /* 0x000000010800780c */ /* 0x000fce0003f45070 */
[----:B------:R-:W-:Y:S06]  /*0b10*/  @!P0 BRA `(.L_x_14) ;  /* 0x0000000000b88947 */ /* 0x000fec0003800000 */
[----:B------:R-:W0:Y:S01]  /*0b20*/  LDC.64 R12, c[0x0][0x388] ;  /* 0x0000e200ff0c7b82 */ /* 0x000e220000000a00 */
[-C--:B------:R-:W-:Y:S02]  /*0b30*/  IADD3 R27, PT, PT, R4, R25.reuse, RZ ;  /* 0x00000019041b7210 */ /* 0x080fe40007ffe0ff */
[-C--:B------:R-:W-:Y:S02]  /*0b40*/  IADD3 R9, PT, PT, R24, R25.reuse, RZ ;  /* 0x0000001918097210 */ /* 0x080fe40007ffe0ff */
[----:B------:R-:W-:Y:S01]  /*0b50*/  IADD3 R15, PT, PT, R26, R25, RZ ;  /* 0x000000191a0f7210 */ /* 0x000fe20007ffe0ff */
[----:B------:R-:W-:Y:S02]  /*0b60*/  IMAD.IADD R11, R24, 0x1, R27 ;  /* 0x00000001180b7824 */ /* 0x000fe400078e021b */
[----:B0-----:R-:W-:-:S04]  /*0b70*/  IMAD.WIDE R8, R9, 0x4, R12 ;  /* 0x0000000409087825 */ /* 0x001fc800078e020c */
[--C-:B------:R-:W-:Y:S01]  /*0b80*/  IMAD.WIDE R10, R11, 0x4, R12.reuse ;  /* 0x000000040b0a7825 */ /* 0x100fe200078e020c */
[----:B------:R-:W2:Y:S03]  /*0b90*/  LDG.E R29, desc[UR4][R8.64] ;  /* 0x00000004081d7981 */ /* 0x000ea6000c1e1900 */
[----:B------:R-:W-:Y:S01]  /*0ba0*/  IMAD.WIDE R12, R15, 0x4, R12 ;  /* 0x000000040f0c7825 */ /* 0x000fe200078e020c */
[----:B------:R-:W2:Y:S04]  /*0bb0*/  LDG.E R28, desc[UR4][R10.64] ;  /* 0x000000040a1c7981 */ /* 0x000ea8000c1e1900 */
[----:B------:R-:W3:Y:S01]  /*0bc0*/  LDG.E R31, desc[UR4][R12.64] ;  /* 0x000000040c1f7981 */ /* 0x000ee2000c1e1900 */
[----:B------:R-:W-:-:S03]  /*0bd0*/  IMAD.WIDE R14, R4, 0x4, R12 ;  /* 0x00000004040e7825 */ /* 0x000fc600078e020c */
[----:B------:R-:W4:Y:S04]  /*0be0*/  LDG.E R35, desc[UR4][R8.64+0x4] ;  /* 0x0000040408237981 */ /* 0x000f28000c1e1900 */
[----:B------:R-:W4:Y:S04]  /*0bf0*/  LDG.E R33, desc[UR4][R14.64] ;  /* 0x000000040e217981 */ /* 0x000f28000c1e1900 */
[----:B------:R-:W4:Y:S04]  /*0c00*/  LDG.E R30, desc[UR4][R10.64+0x4] ;  /* 0x000004040a1e7981 */ /* 0x000f28000c1e1900 */
[----:B------:R-:W4:Y:S04]  /*0c10*/  LDG.E R37, desc[UR4][R12.64+0x4] ;  /* 0x000004040c257981 */ /* 0x000f28000c1e1900 */
[----:B------:R-:W4:Y:S01]  /*0c20*/  LDG.E R32, desc[UR4][R14.64+0x4] ;  /* 0x000004040e207981 */ /* 0x000f22000c1e1900 */
[----:B--2---:R-:W-:-:S04]  /*0c30*/  FADD R28, R28, -R29 ;  /* 0x8000001d1c1c7221 */ /* 0x004fc80000000000 */
[----:B---3--:R-:W-:-:S04]  /*0c40*/  FADD R28, R28, R31 ;  /* 0x0000001f1c1c7221 */ /* 0x008fc80000000000 */
[----:B----4-:R-:W-:-:S04]  /*0c50*/  FADD R28, R28, -R33 ;  /* 0x800000211c1c7221 */ /* 0x010fc80000000000 */
[----:B-----5:R-:W-:Y:S01]  /*0c60*/  FADD R29, R5, -R28 ;  /* 0x8000001c051d7221 */ /* 0x020fe20000000000 */
[----:B------:R-:W-:-:S03]  /*0c70*/  FADD R30, R30, -R35 ;  /* 0x800000231e1e7221 */ /* 0x000fc60000000000 */
        /* <DEDUP_REMOVED lines=15> */
[----:B------:R-:W-:Y:S02]  /*0d70*/  @P0 MOV R21, R25 ;  /* 0x0000001900150202 */ /* 0x000fe40000000f00 */
[----:B------:R-:W-:Y:S02]  /*0d80*/  @P0 MOV R20, R18 ;  /* 0x0000001200140202 */ /* 0x000fe40000000f00 */
[----:B------:R-:W-:-:S07]  /*0d90*/  @P0 MOV R17, R22 ;  /* 0x0000001600110202 */ /* 0x000fce0000000f00 */
[----:B------:R-:W-:Y:S01]  /*0da0*/  @P1 VIADD R21, R25, 0x1 ;  /* 0x0000000119151836 */ /* 0x000fe20000000000 */
[----:B------:R-:W-:Y:S01]  /*0db0*/  @P1 MOV R16, R9 ;  /* 0x0000000900101202 */ /* 0x000fe20000000f00 */
[----:B------:R-:W-:Y:S01]  /*0dc0*/  @P1 VIADD R19, R27, 0x1 ;  /* 0x000000011b131836 */ /* 0x000fe20000000000 */
[----:B------:R-:W-:Y:S01]  /*0dd0*/  @P1 MOV R20, R18 ;  /* 0x0000001200141202 */ /* 0x000fe20000000f00 */
[----:B------:R-:W-:Y:S01]  /*0de0*/  VIADD R25, R25, 0x2 ;  /* 0x0000000219197836 */ /* 0x000fe20000000000 */
[----:B------:R-:W-:-:S07]  /*0df0*/  @P1 MOV R17, R22 ;  /* 0x0000001600111202 */ /* 0x000fce0000000f00 */
.L_x_14:
[----:B------:R-:W-:Y:S05]  /*0e00*/  BSYNC.RECONVERGENT B2 ;  /* 0x0000000000027941 */ /* 0x000fea0003800200 */
.L_x_13:
[----:B------:R-:W-:Y:S05]  /*0e10*/  @P2 BRA `(.L_x_8) ;  /* 0x00000000006c2947 */ /* 0x000fea0003800000 */
[----:B------:R-:W0:Y:S01]  /*0e20*/  LDC.64 R12, c[0x0][0x388] ;  /* 0x0000e200ff0c7b82 */ /* 0x000e220000000a00 */
[-C--:B------:R-:W-:Y:S02]  /*0e30*/  IADD3 R27, PT, PT, R4, R25.reuse, RZ ;  /* 0x00000019041b7210 */ /* 0x080fe40007ffe0ff */
[-C--:B------:R-:W-:Y:S02]  /*0e40*/  IADD3 R11, PT, PT, R24, R25.reuse, RZ ;  /* 0x00000019180b7210 */ /* 0x080fe40007ffe0ff */
[----:B------:R-:W-:Y:S01]  /*0e50*/  IADD3 R15, PT, PT, R26, R25, RZ ;  /* 0x000000191a0f7210 */ /* 0x000fe20007ffe0ff */
[----:B------:R-:W-:Y:S02]  /*0e60*/  IMAD.IADD R9, R24, 0x1, R27 ;  /* 0x0000000118097824 */ /* 0x000fe400078e021b */
[----:B0-----:R-:W-:-:S04]  /*0e70*/  IMAD.WIDE R10, R11, 0x4, R12 ;  /* 0x000000040b0a7825 */ /* 0x001fc800078e020c */
[--C-:B------:R-:W-:Y:S02]  /*0e80*/  IMAD.WIDE R8, R9, 0x4, R12.reuse ;  /* 0x0000000409087825 */ /* 0x100fe400078e020c */
[----:B------:R-:W2:Y:S02]  /*0e90*/  LDG.E R11, desc[UR4][R10.64] ;  /* 0x000000040a0b7981 */ /* 0x000ea4000c1e1900 */
[----:B------:R-:W-:Y:S02]  /*0ea0*/  IMAD.WIDE R12, R15, 0x4, R12 ;  /* 0x000000040f0c7825 */ /* 0x000fe400078e020c */
[----:B------:R-:W2:Y:S02]  /*0eb0*/  LDG.E R8, desc[UR4][R8.64] ;  /* 0x0000000408087981 */ /* 0x000ea4000c1e1900 */
[----:B------:R-:W-:Y:S02]  /*0ec0*/  IMAD.WIDE R14, R4, 0x4, R12 ;  /* 0x00000004040e7825 */ /* 0x000fe400078e020c */
[----:B------:R-:W3:Y:S04]  /*0ed0*/  LDG.E R13, desc[UR4][R12.64] ;  /* 0x000000040c0d7981 */ /* 0x000ee8000c1e1900 */
[----:B------:R-:W4:Y:S01]  /*0ee0*/  LDG.E R15, desc[UR4][R14.64] ;  /* 0x000000040e0f7981 */ /* 0x000f22000c1e1900 */
[----:B--2---:R-:W-:-:S04]  /*0ef0*/  FADD R24, R8, -R11 ;  /* 0x8000000b08187221 */ /* 0x004fc80000000000 */
[----:B---3--:R-:W-:-:S04]  /*0f00*/  FADD R24, R24, R13 ;  /* 0x0000000d18187221 */ /* 0x008fc80000000000 */
[----:B----4-:R-:W-:-:S04]  /*0f10*/  FADD R24, R24, -R15 ;  /* 0x8000000f18187221 */ /* 0x010fc80000000000 */
[----:B-----5:R-:W-:-:S04]  /*0f20*/  FADD R26, R5, -R24 ;  /* 0x80000018051a7221 */ /* 0x020fc80000000000 */
[----:B------:R-:W-:Y:S01]  /*0f30*/  FMUL R31, R26, R26 ;  /* 0x0000001a1a1f7220 */ /* 0x000fe20000400000 */
[----:B------:R-:W-:-:S03]  /*0f40*/  FMUL R29, R24, R24 ;  /* 0x00000018181d7220 */ /* 0x000fc60000400000 */
[----:B------:R-:W-:-:S04]  /*0f50*/  FMUL R10, R31, R0 ;  /* 0x000000001f0a7220 */ /* 0x000fc80000400000 */
[----:B------:R-:W-:-:S05]  /*0f60*/  FFMA R29, R29, R6, R10 ;  /* 0x000000061d1d7223 */ /* 0x000fca000000000a */
[----:B------:R-:W-:-:S13]  /*0f70*/  FSETP.GT.AND P0, PT, R29, R16, PT ;  /* 0x000000101d00720b */ /* 0x000fda0003f04000 */
[----:B------:R-:W-:Y:S01]  /*0f80*/  @P0 MOV R16, R29 ;  /* 0x0000001d00100202 */ /* 0x000fe20000000f00 */
[----:B------:R-:W-:Y:S01]  /*0f90*/  @P0 IMAD.MOV.U32 R21, RZ, RZ, R25 ;  /* 0x000000ffff150224 */ /* 0x000fe200078e0019 */
[----:B------:R-:W-:Y:S01]  /*0fa0*/  @P0 MOV R19, R27 ;  /* 0x0000001b00130202 */ /* 0x000fe20000000f00 */
[----:B------:R-:W-:Y:S01]  /*0fb0*/  @P0 IMAD.MOV.U32 R20, RZ, RZ, R18 ;  /* 0x000000ffff140224 */ /* 0x000fe200078e0012 */
[----:B------:R-:W-:-:S07]  /*0fc0*/  @P0 MOV R17, R22 ;  /* 0x0000001600110202 */ /* 0x000fce0000000f00 */
.L_x_8:
[----:B------:R-:W-:Y:S05]  /*0fd0*/  BSYNC.RECONVERGENT B0 ;  /* 0x0000000000007941 */ /* 0x000fea0003800200 */
.L_x_7:
[----:B------:R-:W-:-:S04]  /*0fe0*/  IADD3 R18, PT, PT, R18, 0x1, RZ ;  /* 0x0000000112127810 */ /* 0x000fc80007ffe0ff */
[----:B------:R-:W-:-:S13]  /*0ff0*/  ISETP.NE.AND P0, PT, R18, R2, PT ;  /* 0x000000021200720c */ /* 0x000fda0003f05270 */
[----:B------:R-:W-:Y:S05]  /*1000*/  @P0 BRA `(.L_x_15) ;  /* 0xfffffff000f00947 */ /* 0x000fea000383ffff */
[----:B------:R-:W-:Y:S05]  /*1010*/  BSYNC.RECONVERGENT B1 ;  /* 0x0000000000017941 */ /* 0x000fea0003800200 */
.L_x_6:
[----:B------:R-:W0:Y:S01]  /*1020*/  LDCU UR12, c[0x0][0x384] ;  /* 0x00007080ff0c77ac */ /* 0x000e220008000800 */
[----:B------:R-:W-:Y:S02]  /*1030*/  IADD3 R3, PT, PT, R3, -0x1, RZ ;  /* 0xffffffff03037810 */ /* 0x000fe40007ffe0ff */
[----:B------:R-:W-:Y:S01]  /*1040*/  SHF.R.S32.HI R0, RZ, 0x1f, R4 ;  /* 0x0000001fff007819 */ /* 0x000fe20000011404 */
[----:B------:R-:W1:Y:S01]  /*1050*/  LDCU.64 UR6, c[0x0][0x3b0] ;  /* 0x00007600ff0677ac */ /* 0x000e620008000a00 */
[----:B------:R-:W2:Y:S01]  /*1060*/  LDCU.128 UR8, c[0x0][0x390] ;  /* 0x00007200ff0877ac */ /* 0x000ea20008000c00 */
[----:B0-----:R-:W-:Y:S01]  /*1070*/  IMAD R3, R3, UR12, RZ ;  /* 0x0000000c03037c24 */ /* 0x001fe2000f8e02ff */
[----:B------:R-:W0:Y:S04]  /*1080*/  LDCU.128 UR12, c[0x0][0x3a0] ;  /* 0x00007400ff0c77ac */ /* 0x000e280008000c00 */
[----:B------:R-:W-:-:S04]  /*1090*/  IADD3 R4, P0, PT, R4, R3, RZ ;  /* 0x0000000304047210 */ /* 0x000fc80007f1e0ff */
[----:B------:R-:W-:Y:S01]  /*10a0*/  LEA.HI.X.SX32 R3, R3, R0, 0x1, P0 ;  /* 0x0000000003037211 */ /* 0x000fe200000f0eff */
[----:B------:R-:W-:-:S03]  /*10b0*/  IMAD.SHL.U32 R10, R4, 0x4, RZ ;  /* 0x00000004040a7824 */ /* 0x000fc600078e00ff */
[----:B------:R-:W-:Y:S02]  /*10c0*/  SHF.L.U64.HI R0, R4, 0x2, R3 ;  /* 0x0000000204007819 */ /* 0x000fe40000010203 */
[C---:B-1----:R-:W-:Y:S02]  /*10d0*/  IADD3 R2, P0, PT, R10.reuse, UR6, RZ ;  /* 0x000000060a027c10 */ /* 0x042fe4000ff1e0ff */
[----:B--2---:R-:W-:Y:S02]  /*10e0*/  IADD3 R4, P1, PT, R10, UR8, RZ ;  /* 0x000000080a047c10 */ /* 0x004fe4000ff3e0ff */
[----:B------:R-:W-:Y:S02]  /*10f0*/  IADD3.X R3, PT, PT, R0, UR7, RZ, P0, !PT ;  /* 0x0000000700037c10 */ /* 0x000fe400087fe4ff */
[C---:B------:R-:W-:Y:S02]  /*1100*/  IADD3 R6, P0, PT, R10.reuse, UR10, RZ ;  /* 0x0000000a0a067c10 */ /* 0x040fe4000ff1e0ff */
[C---:B0-----:R-:W-:Y:S01]  /*1110*/  IADD3 R8, P2, PT, R10.reuse, UR12, RZ ;  /* 0x0000000c0a087c10 */ /* 0x041fe2000ff5e0ff */
[----:B------:R-:W-:Y:S01]  /*1120*/  STG.E desc[UR4][R2.64+-0x4], R16 ;  /* 0xfffffc1002007986 */ /* 0x000fe2000c101904 */
[----:B------:R-:W-:-:S02]  /*1130*/  IADD3 R10, P3, PT, R10, UR14, RZ ;  /* 0x0000000e0a0a7c10 */ /* 0x000fc4000ff7e0ff */
[C---:B-----5:R-:W-:Y:S02]  /*1140*/  IADD3.X R5, PT, PT, R0.reuse, UR9, RZ, P1, !PT ;  /* 0x0000000900057c10 */ /* 0x060fe40008ffe4ff */
[C---:B------:R-:W-:Y:S02]  /*1150*/  IADD3.X R7, PT, PT, R0.reuse, UR11, RZ, P0, !PT ;  /* 0x0000000b00077c10 */ /* 0x040fe400087fe4ff */
[C---:B------:R-:W-:Y:S01]  /*1160*/  IADD3.X R9, PT, PT, R0.reuse, UR13, RZ, P2, !PT ;  /* 0x0000000d00097c10 */ /* 0x040fe200097fe4ff */
[----:B------:R-:W-:Y:S01]  /*1170*/  STG.E desc[UR4][R4.64+-0x4], R20 ;  /* 0xfffffc1404007986 */ /* 0x000fe2000c101904 */
[----:B------:R-:W-:-:S03]  /*1180*/  IADD3.X R11, PT, PT, R0, UR15, RZ, P3, !PT ;  /* 0x0000000f000b7c10 */ /* 0x000fc60009ffe4ff */
[----:B------:R-:W-:Y:S04]  /*1190*/  STG.E desc[UR4][R6.64+-0x4], R21 ;  /* 0xfffffc1506007986 */ /* 0x000fe8000c101904 */
[----:B------:R-:W-:Y:S04]  /*11a0*/  STG.E desc[UR4][R8.64+-0x4], R17 ;  /* 0xfffffc1108007986 */ /* 0x000fe8000c101904 */
[----:B------:R-:W-:Y:S01]  /*11b0*/  STG.E desc[UR4][R10.64+-0x4], R19 ;  /* 0xfffffc130a007986 */ /* 0x000fe2000c101904 */
[----:B------:R-:W-:Y:S05]  /*11c0*/  EXIT ;  /* 0x000000000000794d */ /* 0x000fea0003800000 */
        .weak           $__internal_0_$__cuda_sm20_rcp_rn_f32_slowpath
        .type           $__internal_0_$__cuda_sm20_rcp_rn_f32_slowpath,@function
        .size           $__internal_0_$__cuda_sm20_rcp_rn_f32_slowpath,(.L_x_21 - $__internal_0_$__cuda_sm20_rcp_rn_f32_slowpath)
$__internal_0_$__cuda_sm20_rcp_rn_f32_slowpath:
[----:B------:R-:W-:Y:S01]  /*11d0*/  SHF.L.U32 R0, R2, 0x1, RZ ;  /* 0x0000000102007819 */ /* 0x000fe200000006ff */
[----:B------:R-:W-:Y:S03]  /*11e0*/  BSSY.RECONVERGENT B1, `(.L_x_16) ;  /* 0x0000030000017945 */ /* 0x000fe60003800200 */
[----:B------:R-:W-:-:S04]  /*11f0*/  SHF.R.U32.HI R13, RZ, 0x18, R0 ;  /* 0x00000018ff0d7819 */ /* 0x000fc80000011600 */
[----:B------:R-:W-:-:S13]  /*1200*/  ISETP.NE.U32.AND P0, PT, R13, RZ, PT ;  /* 0x000000ff0d00720c */ /* 0x000fda0003f05070 */
[----:B------:R-:W-:Y:S05]  /*1210*/  @P0 BRA `(.L_x_17) ;  /* 0x0000000000280947 */ /* 0x000fea0003800000 */
[----:B------:R-:W-:-:S04]  /*1220*/  SHF.L.U32 R0, R2, 0x1, RZ ;  /* 0x0000000102007819 */ /* 0x000fc800000006ff */
[----:B------:R-:W-:-:S13]  /*1230*/  ISETP.NE.AND P0, PT, R0, RZ, PT ;  /* 0x000000ff0000720c */ /* 0x000fda0003f05270 */
[----:B------:R-:W-:Y:S01]  /*1240*/  @P0 FFMA R10, R2, 1.84467440737095516160e+19, RZ ;  /* 0x5f800000020a0823 */ /* 0x000fe200000000ff */
[----:B------:R-:W-:Y:S08]  /*1250*/  @!P0 MUFU.RCP R9, R2 ;  /* 0x0000000200098308 */ /* 0x000ff00000001000 */
[----:B------:R-:W0:Y:S02]  /*1260*/  @P0 MUFU.RCP R11, R10 ;  /* 0x0000000a000b0308 */ /* 0x000e240000001000 */
[----:B0-----:R-:W-:-:S04]  /*1270*/  @P0 FFMA R0, R10, R11, -1 ;  /* 0xbf8000000a000423 */ /* 0x001fc8000000000b */
[----:B------:R-:W-:-:S04]  /*1280*/  @P0 FADD.FTZ R0, -R0, -RZ ;  /* 0x800000ff00000221 */ /* 0x000fc80000010100 */
[----:B------:R-:W-:-:S04]  /*1290*/  @P0 FFMA R0, R11, R0, R11 ;  /* 0x000000000b000223 */ /* 0x000fc8000000000b */
[----:B------:R-:W-:Y:S01]  /*12a0*/  @P0 FFMA R9, R0, 1.84467440737095516160e+19, RZ ;  /* 0x5f80000000090823 */ /* 0x000fe200000000ff */
[----:B------:R-:W-:Y:S06]  /*12b0*/  BRA `(.L_x_18) ;  /* 0x0000000000887947 */ /* 0x000fec0003800000 */
.L_x_17:
[----:B------:R-:W-:-:S05]  /*12c0*/  VIADD R15, R13, 0xffffff03 ;  /* 0xffffff030d0f7836 */ /* 0x000fca0000000000 */
[----:B------:R-:W-:-:S13]  /*12d0*/  ISETP.GT.U32.AND P0, PT, R15, 0x1, PT ;  /* 0x000000010f00780c */ /* 0x000fda0003f04070 */
[----:B------:R-:W-:Y:S05]  /*12e0*/  @P0 BRA `(.L_x_19) ;  /* 0x0000000000780947 */ /* 0x000fea0003800000 */
[----:B------:R-:W-:Y:S01]  /*12f0*/  LOP3.LUT R0, R2, 0x7fffff, RZ, 0xc0, !PT ;  /* 0x007fffff02007812 */ /* 0x000fe200078ec0ff */
[----:B------:R-:W-:-:S03]  /*1300*/  HFMA2 R12, -RZ, RZ, 0, 1.78813934326171875e-07 ;  /* 0x00000003ff0c7431 */ /* 0x000fc600000001ff */
[----:B------:R-:W-:-:S04]  /*1310*/  LOP3.LUT R0, R0, 0x3f800000, RZ, 0xfc, !PT ;  /* 0x3f80000000007812 */ /* 0x000fc800078efcff */
[----:B------:R-:W0:Y:S01]  /*1320*/  MUFU.RCP R9, R0 ;  /* 0x0000000000097308 */ /* 0x000e220000001000 */
[----:B------:R-:W-:Y:S01]  /*1330*/  SHF.L.U32 R12, R12, R15, RZ ;  /* 0x0000000f0c0c7219 */ /* 0x000fe200000006ff */
[----:B0-----:R-:W-:-:S04]  /*1340*/  FFMA R10, R0, R9, -1 ;  /* 0xbf800000000a7423 */ /* 0x001fc80000000009 */
[----:B------:R-:W-:-:S04]  /*1350*/  FADD.FTZ R10, -R10, -RZ ;  /* 0x800000ff0a0a7221 */ /* 0x000fc80000010100 */
[CCC-:B------:R-:W-:Y:S01]  /*1360*/  FFMA.RM R11, R9.reuse, R10.reuse, R9.reuse ;  /* 0x0000000a090b7223 */ /* 0x1c0fe20000004009 */
[----:B------:R-:W-:-:S04]  /*1370*/  FFMA.RP R10, R9, R10, R9 ;  /* 0x0000000a090a7223 */ /* 0x000fc80000008009 */
[C---:B------:R-:W-:Y:S02]  /*1380*/  LOP3.LUT R9, R11.reuse, 0x7fffff, RZ, 0xc0, !PT ;  /* 0x007fffff0b097812 */ /* 0x040fe400078ec0ff */
[----:B------:R-:W-:Y:S02]  /*1390*/  FSETP.NEU.FTZ.AND P0, PT, R11, R10, PT ;  /* 0x0000000a0b00720b */ /* 0x000fe40003f1d000 */
[----:B------:R-:W-:Y:S02]  /*13a0*/  LOP3.LUT R9, R9, 0x800000, RZ, 0xfc, !PT ;  /* 0x0080000009097812 */ /* 0x000fe400078efcff */
[----:B------:R-:W-:Y:S02]  /*13b0*/  SEL R10, RZ, 0xffffffff, !P0 ;  /* 0xffffffffff0a7807 */ /* 0x000fe40004000000 */
[----:B------:R-:W-:Y:S02]  /*13c0*/  LOP3.LUT R12, R12, R9, RZ, 0xc0, !PT ;  /* 0x000000090c0c7212 */ /* 0x000fe400078ec0ff */
[----:B------:R-:W-:-:S02]  /*13d0*/  IADD3 R10, PT, PT, -R10, RZ, RZ ;  /* 0x000000ff0a0a7210 */ /* 0x000fc40007ffe1ff */
[-C--:B------:R-:W-:Y:S02]  /*13e0*/  SHF.R.U32.HI R12, RZ, R15.reuse, R12 ;  /* 0x0000000fff0c7219 */ /* 0x080fe4000001160c */
[----:B------:R-:W-:Y:S02]  /*13f0*/  LOP3.LUT P1, RZ, R10, R15, R9, 0xf8, !PT ;  /* 0x0000000f0aff7212 */ /* 0x000fe4000782f809 */
[C---:B------:R-:W-:Y:S02]  /*1400*/  LOP3.LUT P0, RZ, R12.reuse, 0x1, RZ, 0xc0, !PT ;  /* 0x000000010cff7812 */ /* 0x040fe4000780c0ff */
[----:B------:R-:W-:-:S04]  /*1410*/  LOP3.LUT P2, RZ, R12, 0x2, RZ, 0xc0, !PT ;  /* 0x000000020cff7812 */ /* 0x000fc8000784c0ff */
[----:B------:R-:W-:Y:S02]  /*1420*/  PLOP3.LUT P0, PT, P0, P1, P2, 0xe0, 0x0 ;  /* 0x000000000000781c */ /* 0x000fe40000703c20 */
[----:B------:R-:W-:Y:S02]  /*1430*/  LOP3.LUT P1, RZ, R2, 0x7fffff, RZ, 0xc0, !PT ;  /* 0x007fffff02ff7812 */ /* 0x000fe4000782c0ff */
[----:B------:R-:W-:-:S05]  /*1440*/  SEL R0, RZ, 0x1, !P0 ;  /* 0x00000001ff007807 */ /* 0x000fca0004000000 */
[----:B------:R-:W-:-:S05]  /*1450*/  IMAD.MOV R0, RZ, RZ, -R0 ;  /* 0x000000ffff007224 */ /* 0x000fca00078e0a00 */
[----:B------:R-:W-:Y:S02]  /*1460*/  ISETP.GE.AND P0, PT, R0, RZ, PT ;  /* 0x000000ff0000720c */ /* 0x000fe40003f06270 */
[----:B------:R-:W-:-:S04]  /*1470*/  IADD3 R0, PT, PT, R13, -0xfc, RZ ;  /* 0xffffff040d007810 */ /* 0x000fc80007ffe0ff */
[----:B------:R-:W-:-:S07]  /*1480*/  SHF.R.U32.HI R9, RZ, R0, R9 ;  /* 0x00000000ff097219 */ /* 0x000fce0000011609 */
[----:B------:R-:W-:-:S05]  /*1490*/  @!P0 IADD3 R9, PT, PT, R9, 0x1, RZ ;  /* 0x0000000109098810 */ /* 0x000fca0007ffe0ff */
[----:B------:R-:W-:-:S05]  /*14a0*/  @!P1 IMAD.SHL.U32 R9, R9, 0x2, RZ ;  /* 0x0000000209099824 */ /* 0x000fca00078e00ff */
[----:B------:R-:W-:Y:S01]  /*14b0*/  LOP3.LUT R9, R9, 0x80000000, R2, 0xf8, !PT ;  /* 0x8000000009097812 */ /* 0x000fe200078ef802 */
[----:B------:R-:W-:Y:S06]  /*14c0*/  BRA `(.L_x_18) ;  /* 0x0000000000047947 */ /* 0x000fec0003800000 */
.L_x_19:
[----:B------:R0:W1:Y:S02]  /*14d0*/  MUFU.RCP R9, R2 ;  /* 0x0000000200097308 */ /* 0x0000640000001000 */
.L_x_18:
[----:B------:R-:W-:Y:S05]  /*14e0*/  BSYNC.RECONVERGENT B1 ;  /* 0x0000000000017941 */ /* 0x000fea0003800200 */
.L_x_16:
[----:B-1----:R-:W-:Y:S01]  /*14f0*/  MOV R0, R9 ;  /* 0x0000000900007202 */ /* 0x002fe20000000f00 */
[----:B------:R-:W-:-:S04]  /*1500*/  HFMA2 R9, -RZ, RZ, 0, 0 ;  /* 0x00000000ff097431 */ /* 0x000fc800000001ff */
[----:B0-----:R-:W-:Y:S05]  /*1510*/  RET.REL.NODEC R8 `(_Z8mykerneliiPKfPiS1_S1_S1_Pf) ;  /* 0xffffffe808b87950 */ /* 0x001fea0003c3ffff */
.L_x_20:
[----:B------:R-:W-:-:S00]  /*1520*/  BRA `(.L_x_20) ;  /* 0xfffffffc00fc7947 */ /* 0x000fc0000383ffff */
[----:B------:R-:W-:-:S00]  /*1530*/  NOP ;  /* 0x0000000000007918 */ /* 0x000fc00000000000 */
        /* <DEDUP_REMOVED lines=12> */
.L_x_21:


//--------------------- .nv.shared.reserved.0     --------------------------
	.section	.nv.shared.reserved.0,"aw",@nobits
	.weak		__nv_reservedSMEM_offset_0_alias
	.size		__nv_reservedSMEM_offset_0_alias, 0, 64
	.other		__nv_reservedSMEM_offset_0_alias,@"STO_CUDA_RESERVED_SHARED STV_DEFAULT"
__nv_reservedSMEM_offset_0_alias:
	.zero		0
	.zero		64


//--------------------- .nv.constant0._Z8mykerneliiPKfPiS1_S1_S1_Pf --------------------------
	.section	.nv.constant0._Z8mykerneliiPKfPiS1_S1_S1_Pf,"a",@progbits
	.sectionflags	@""
	.align	4
.nv.constant0._Z8mykerneliiPKfPiS1_S1_S1_Pf:
	.zero		952


//--------------------- SYMBOLS --------------------------

	.type		.nv.reservedSmem.offset0,@object
	.size		.nv.reservedSmem.offset0,0x4
